//
// Generated by NVIDIA NVVM Compiler
//
// Compiler Build ID: CL-36424714
// Cuda compilation tools, release 13.0, V13.0.88
// Based on NVVM 20.0.0
//

.version 9.0
.target sm_100
.address_size 64

	// .globl	_Z11kernel_funcv
.extern .func  (.param .b32 func_retval0) vprintf
(
	.param .b64 vprintf_param_0,
	.param .b64 vprintf_param_1
)
;
.global .align 1 .b8 $str[14] = {104, 101, 108, 108, 111, 32, 119, 111, 114, 108, 100, 33, 10};

.visible .entry _Z11kernel_funcv()
{
	.reg .b32 	%r<3>;
	.reg .b64 	%rd<3>;

	mov.u64 	%rd1, $str;
	cvta.global.u64 	%rd2, %rd1;
	{ // callseq 0, 0
	.param .b64 param0;
	st.param.b64 	[param0], %rd2;
	.param .b64 param1;
	st.param.b64 	[param1], 0;
	.param .b32 retval0;
	call.uni (retval0), 
	vprintf, 
	(
	param0, 
	param1
	);
	ld.param.b32 	%r1, [retval0];
	} // callseq 0
	ret;

}


// ===== COMPILED SASS (sm_100) =====

	.target	sm_100

	.elftype	@"ET_EXEC"


//--------------------- .note.nv.tkinfo           --------------------------
	.section	.note.nv.tkinfo,"",@"SHT_NOTE"
	.sectionflags	@"SHF_NOTE_NV_TKINFO"
	.tkinfo
        /*0018*/ 	.word	0x00000002
        /*0030*/ 	.string	""
        /*0030*/ 	.string	"ptxas"
        /*0030*/ 	.string	"Cuda compilation tools, release 13.0, V13.0.88"
        /*0030*/ 	.string	"Build cuda_13.0.r13.0/compiler.36424714_0"
        /*0030*/ 	.string	"-arch sm_100 -m 64 "



//--------------------- .note.nv.cuinfo           --------------------------
	.section	.note.nv.cuinfo,"",@"SHT_NOTE"
	.sectionflags	@"SHF_NOTE_NV_CUINFO"
        /*0018*/ 	.short	0x0002
        /*001a*/ 	.short	0x0064
        /*001c*/ 	.short	0x0082
	.zero		2


//--------------------- .nv.info                  --------------------------
	.section	.nv.info,"",@"SHT_CUDA_INFO"
	.align	4


	//----- nvinfo : EIATTR_REGCOUNT
	.align		4
        /*0000*/ 	.byte	0x04, 0x2f
        /*0002*/ 	.short	(.L_2 - .L_1)
	.align		4
.L_1:
        /*0004*/ 	.word	index@(_Z11kernel_funcv)
        /*0008*/ 	.word	0x00000018


	//----- nvinfo : EIATTR_FRAME_SIZE
	.align		4
.L_2:
        /*000c*/ 	.byte	0x04, 0x11
        /*000e*/ 	.short	(.L_4 - .L_3)
	.align		4
.L_3:
        /*0010*/ 	.word	index@(_Z11kernel_funcv)
        /*0014*/ 	.word	0x00000000


	//----- nvinfo : EIATTR_MIN_STACK_SIZE
	.align		4
.L_4:
        /*0018*/ 	.byte	0x04, 0x12
        /*001a*/ 	.short	(.L_6 - .L_5)
	.align		4
.L_5:
        /*001c*/ 	.word	index@(_Z11kernel_funcv)
        /*0020*/ 	.word	0x00000000
.L_6:


//--------------------- .nv.compat                --------------------------
	.section	.nv.compat,"",@"SHT_CUDA_COMPAT_INFO"
	.align	4
        /*0000*/ 	.byte	0x02, 0x09, 0x00, 0x00, 0x02, 0x02, 0x01, 0x00, 0x02, 0x05, 0x05, 0x00, 0x03, 0x07, 0x01, 0x01
        /*0010*/ 	.byte	0x02, 0x03, 0x00, 0x00, 0x02, 0x06, 0x01, 0x00, 0x04, 0x0b, 0x08, 0x00, 0x09, 0x00, 0x00, 0x00
        /*0020*/ 	.byte	0x00, 0x00, 0x00, 0x00


//--------------------- .nv.info._Z11kernel_funcv --------------------------
	.section	.nv.info._Z11kernel_funcv,"",@"SHT_CUDA_INFO"
	.sectionflags	@""
	.align	4


	//----- nvinfo : EIATTR_CUDA_API_VERSION
	.align		4
        /*0000*/ 	.byte	0x04, 0x37
        /*0002*/ 	.short	(.L_8 - .L_7)
.L_7:
        /*0004*/ 	.word	0x00000082


	//----- nvinfo : EIATTR_SPARSE_MMA_MASK
	.align		4
.L_8:
        /*0008*/ 	.byte	0x03, 0x50
        /*000a*/ 	.short	0x0000


	//----- nvinfo : EIATTR_MAXREG_COUNT
	.align		4
        /*000c*/ 	.byte	0x03, 0x1b
        /*000e*/ 	.short	0x00ff


	//----- nvinfo : EIATTR_EXTERNS
	.align		4
        /*0010*/ 	.byte	0x04, 0x0f
        /*0012*/ 	.short	(.L_10 - .L_9)


	//   ....[0]....
	.align		4
.L_9:
        /*0014*/ 	.word	index@(vprintf)


	//----- nvinfo : EIATTR_MERCURY_ISA_VERSION
	.align		4
.L_10:
        /*0018*/ 	.byte	0x03, 0x5f
        /*001a*/ 	.short	0x0101


	//----- nvinfo : EIATTR_VRC_CTA_INIT_COUNT
	.align		4
        /*001c*/ 	.byte	0x02, 0x4a
	.zero		1
	.zero		1


	//----- nvinfo : EIATTR_SYSCALL_OFFSETS
	.align		4
        /*0020*/ 	.byte	0x04, 0x46
        /*0022*/ 	.short	(.L_12 - .L_11)


	//   ....[0]....
.L_11:
        /*0024*/ 	.word	0x00000080


	//----- nvinfo : EIATTR_EXIT_INSTR_OFFSETS
	.align		4
.L_12:
        /*0028*/ 	.byte	0x04, 0x1c
        /*002a*/ 	.short	(.L_14 - .L_13)


	//   ....[0]....
.L_13:
        /*002c*/ 	.word	0x00000090


	//----- nvinfo : EIATTR_SW_WAR
	.align		4
.L_14:
        /*0030*/ 	.byte	0x04, 0x36
        /*0032*/ 	.short	(.L_16 - .L_15)
.L_15:
        /*0034*/ 	.word	0x00000008
.L_16:


//--------------------- .nv.callgraph             --------------------------
	.section	.nv.callgraph,"",@"SHT_CUDA_CALLGRAPH"
	.align	4
	.sectionentsize	8
	.align		4
        /*0000*/ 	.word	0x00000000
	.align		4
        /*0004*/ 	.word	0xffffffff
	.align		4
        /*0008*/ 	.word	index@(_Z11kernel_funcv)
	.align		4
        /*000c*/ 	.word	index@(vprintf)
	.align		4
        /*0010*/ 	.word	0x00000000
	.align		4
        /*0014*/ 	.word	0xfffffffe
	.align		4
        /*0018*/ 	.word	0x00000000
	.align		4
        /*001c*/ 	.word	0xfffffffd
	.align		4
        /*0020*/ 	.word	0x00000000
	.align		4
        /*0024*/ 	.word	0xfffffffc


//--------------------- .nv.constant4             --------------------------
	.section	.nv.constant4,"a",@progbits
	.align	8
	.align		8
.nv.constant4:
        /*0000*/ 	.dword	vprintf
	.align		8
        /*0008*/ 	.dword	$str


//--------------------- .text._Z11kernel_funcv    --------------------------
	.section	.text._Z11kernel_funcv,"ax",@progbits
	.align	128
        .global         _Z11kernel_funcv
        .type           _Z11kernel_funcv,@function
        .size           _Z11kernel_funcv,(.L_x_2 - _Z11kernel_funcv)
        .other          _Z11kernel_funcv,@"STO_CUDA_ENTRY STV_DEFAULT"
_Z11kernel_funcv:
.text._Z11kernel_funcv:
[----:B------:R-:W0:Y:S01]  /*0000*/  LDC R1, c[0x0][0x37c] ;  /* 0x0000df00ff017b82 */ /* 0x000e220000000800 */
[----:B------:R-:W-:Y:S01]  /*0010*/  MOV R0, 0x0 ;  /* 0x0000000000007802 */ /* 0x000fe20000000f00 */
[----:B------:R-:W1:Y:S01]  /*0020*/  LDCU.64 UR4, c[0x4][0x8] ;  /* 0x01000100ff0477ac */ /* 0x000e620008000a00 */
[----:B------:R-:W-:-:S05]  /*0030*/  CS2R R6, SRZ ;  /* 0x0000000000067805 */ /* 0x000fca000001ff00 */
[----:B------:R2:W3:Y:S01]  /*0040*/  LDC.64 R2, c[0x4][R0] ;  /* 0x0100000000027b82 */ /* 0x0004e20000000a00 */
[----:B-1----:R-:W-:Y:S02]  /*0050*/  IMAD.U32 R4, RZ, RZ, UR4 ;  /* 0x00000004ff047e24 */ /* 0x002fe4000f8e00ff */
[----:B--2---:R-:W-:-:S07]  /*0060*/  IMAD.U32 R5, RZ, RZ, UR5 ;  /* 0x00000005ff057e24 */ /* 0x004fce000f8e00ff */
[----:B------:R-:W-:-:S07]  /*0070*/  LEPC R20, `(.L_x_0) ;  /* 0x000000001014794e */ /* 0x000fce0000000000 */
[----:B0--3--:R-:W-:Y:S05]  /*0080*/  CALL.ABS.NOINC R2 ;  /* 0x0000000002007343 */ /* 0x009fea0003c00000 */
.L_x_0:
[----:B------:R-:W-:Y:S05]  /*0090*/  EXIT ;  /* 0x000000000000794d */ /* 0x000fea0003800000 */
.L_x_1:
[----:B------:R-:W-:-:S00]  /*00a0*/  BRA `(.L_x_1) ;  /* 0xfffffffc00fc7947 */ /* 0x000fc0000383ffff */
[----:B------:R-:W-:-:S00]  /*00b0*/  NOP ;  /* 0x0000000000007918 */ /* 0x000fc00000000000 */
        /* <DEDUP_REMOVED lines=12> */
.L_x_2:


//--------------------- .nv.global.init           --------------------------
	.section	.nv.global.init,"aw",@progbits
.nv.global.init:
	.type		$str,@object
	.size		$str,(.L_0 - $str)
$str:
        /*0000*/ 	.byte	0x68, 0x65, 0x6c, 0x6c, 0x6f, 0x20, 0x77, 0x6f, 0x72, 0x6c, 0x64, 0x21, 0x0a, 0x00
.L_0:


//--------------------- .nv.shared.reserved.0     --------------------------
	.section	.nv.shared.reserved.0,"aw",@nobits
	.weak		__nv_reservedSMEM_offset_0_alias
	.size		__nv_reservedSMEM_offset_0_alias, 0, 64
	.other		__nv_reservedSMEM_offset_0_alias,@"STO_CUDA_RESERVED_SHARED STV_DEFAULT"
__nv_reservedSMEM_offset_0_alias:
	.zero		0
	.zero		64


//--------------------- .nv.constant0._Z11kernel_funcv --------------------------
	.section	.nv.constant0._Z11kernel_funcv,"a",@progbits
	.sectionflags	@""
	.align	4
.nv.constant0._Z11kernel_funcv:
	.zero		896


//--------------------- SYMBOLS --------------------------

	.type		.nv.reservedSmem.offset0,@object
	.size		.nv.reservedSmem.offset0,0x4
	.type		vprintf,@function
